	.headerflags	@"EF_CUDA_TEXMODE_UNIFIED EF_CUDA_64BIT_ADDRESS EF_CUDA_ACCELERATORS EF_CUDA_SM90 EF_CUDA_VIRTUAL_SM(EF_CUDA_SM90)"
	.elftype	@"ET_EXEC"


//--------------------- .nv.info                  --------------------------
	.section	.nv.info,"",@"SHT_CUDA_INFO"
	.align	4


	//----- nvinfo : EIATTR_REGCOUNT
	.align		4
        /*0000*/ 	.byte	0x04, 0x2f
        /*0002*/ 	.short	(.L_3 - .L_2)
	.align		4
.L_2:
        /*0004*/ 	.word	index@(triton_poi_fused__native_batch_norm_legit_no_training_11)
        /*0008*/ 	.word	0x00000020


	//----- nvinfo : EIATTR_MIN_STACK_SIZE
	.align		4
.L_3:
        /*000c*/ 	.byte	0x04, 0x12
        /*000e*/ 	.short	(.L_5 - .L_4)
	.align		4
.L_4:
        /*0010*/ 	.word	index@(triton_poi_fused__native_batch_norm_legit_no_training_11)
        /*0014*/ 	.word	0x00000000


	//----- nvinfo : EIATTR_FRAME_SIZE
	.align		4
.L_5:
        /*0018*/ 	.byte	0x04, 0x11
        /*001a*/ 	.short	(.L_7 - .L_6)
	.align		4
.L_6:
        /*001c*/ 	.word	index@(triton_poi_fused__native_batch_norm_legit_no_training_11)
        /*0020*/ 	.word	0x00000000


	//----- nvinfo : EIATTR_MIN_STACK_SIZE
	.align		4
.L_7:
        /*0024*/ 	.byte	0x04, 0x12
        /*0026*/ 	.short	(.L_9 - .L_8)
	.align		4
.L_8:
        /*0028*/ 	.word	index@(triton_poi_fused__native_batch_norm_legit_no_training_11)
        /*002c*/ 	.word	0x00000000
.L_9:


//--------------------- .nv.info.triton_poi_fused__native_batch_norm_legit_no_training_11 --------------------------
	.section	.nv.info.triton_poi_fused__native_batch_norm_legit_no_training_11,"",@"SHT_CUDA_INFO"
	.sectionflags	@""
	.align	4


	//----- nvinfo : EIATTR_CUDA_API_VERSION
	.align		4
        /*0000*/ 	.byte	0x04, 0x37
        /*0002*/ 	.short	(.L_11 - .L_10)
.L_10:
        /*0004*/ 	.word	0x0000007c


	//----- nvinfo : EIATTR_KPARAM_INFO
	.align		4
.L_11:
        /*0008*/ 	.byte	0x04, 0x17
        /*000a*/ 	.short	(.L_13 - .L_12)
.L_12:
        /*000c*/ 	.word	0x00000000
        /*0010*/ 	.short	0x0006
        /*0012*/ 	.short	0x0030
        /*0014*/ 	.byte	0x00, 0xf0, 0x11, 0x00


	//----- nvinfo : EIATTR_KPARAM_INFO
	.align		4
.L_13:
        /*0018*/ 	.byte	0x04, 0x17
        /*001a*/ 	.short	(.L_15 - .L_14)
.L_14:
        /*001c*/ 	.word	0x00000000
        /*0020*/ 	.short	0x0005
        /*0022*/ 	.short	0x0028
        /*0024*/ 	.byte	0x00, 0xf4, 0x21, 0x00


	//----- nvinfo : EIATTR_KPARAM_INFO
	.align		4
.L_15:
        /*0028*/ 	.byte	0x04, 0x17
        /*002a*/ 	.short	(.L_17 - .L_16)
.L_16:
        /*002c*/ 	.word	0x00000000
        /*0030*/ 	.short	0x0004
        /*0032*/ 	.short	0x0020
        /*0034*/ 	.byte	0x00, 0xf4, 0x21, 0x00


	//----- nvinfo : EIATTR_KPARAM_INFO
	.align		4
.L_17:
        /*0038*/ 	.byte	0x04, 0x17
        /*003a*/ 	.short	(.L_19 - .L_18)
.L_18:
        /*003c*/ 	.word	0x00000000
        /*0040*/ 	.short	0x0003
        /*0042*/ 	.short	0x0018
        /*0044*/ 	.byte	0x00, 0xf4, 0x21, 0x00


	//----- nvinfo : EIATTR_KPARAM_INFO
	.align		4
.L_19:
        /*0048*/ 	.byte	0x04, 0x17
        /*004a*/ 	.short	(.L_21 - .L_20)
.L_20:
        /*004c*/ 	.word	0x00000000
        /*0050*/ 	.short	0x0002
        /*0052*/ 	.short	0x0010
        /*0054*/ 	.byte	0x00, 0xf4, 0x21, 0x00


	//----- nvinfo : EIATTR_KPARAM_INFO
	.align		4
.L_21:
        /*0058*/ 	.byte	0x04, 0x17
        /*005a*/ 	.short	(.L_23 - .L_22)
.L_22:
        /*005c*/ 	.word	0x00000000
        /*0060*/ 	.short	0x0001
        /*0062*/ 	.short	0x0008
        /*0064*/ 	.byte	0x00, 0xf4, 0x21, 0x00


	//----- nvinfo : EIATTR_KPARAM_INFO
	.align		4
.L_23:
        /*0068*/ 	.byte	0x04, 0x17
        /*006a*/ 	.short	(.L_25 - .L_24)
.L_24:
        /*006c*/ 	.word	0x00000000
        /*0070*/ 	.short	0x0000
        /*0072*/ 	.short	0x0000
        /*0074*/ 	.byte	0x00, 0xf4, 0x21, 0x00


	//----- nvinfo : EIATTR_SPARSE_MMA_MASK
	.align		4
.L_25:
        /*0078*/ 	.byte	0x03, 0x50
        /*007a*/ 	.short	0x0000


	//----- nvinfo : EIATTR_MAXREG_COUNT
	.align		4
        /*007c*/ 	.byte	0x03, 0x1b
        /*007e*/ 	.short	0x00ff


	//----- nvinfo : EIATTR_EXIT_INSTR_OFFSETS
	.align		4
        /*0080*/ 	.byte	0x04, 0x1c
        /*0082*/ 	.short	(.L_27 - .L_26)


	//   ....[0]....
.L_26:
        /*0084*/ 	.word	0x00000610


	//----- nvinfo : EIATTR_REQNTID
	.align		4
.L_27:
        /*0088*/ 	.byte	0x04, 0x10
        /*008a*/ 	.short	(.L_29 - .L_28)
.L_28:
        /*008c*/ 	.word	0x00000080
        /*0090*/ 	.word	0x00000001
        /*0094*/ 	.word	0x00000001


	//----- nvinfo : EIATTR_CBANK_PARAM_SIZE
	.align		4
.L_29:
        /*0098*/ 	.byte	0x03, 0x19
        /*009a*/ 	.short	0x0034


	//----- nvinfo : EIATTR_PARAM_CBANK
	.align		4
        /*009c*/ 	.byte	0x04, 0x0a
        /*009e*/ 	.short	(.L_31 - .L_30)
	.align		4
.L_30:
        /*00a0*/ 	.word	index@(.nv.constant0.triton_poi_fused__native_batch_norm_legit_no_training_11)
        /*00a4*/ 	.short	0x0210
        /*00a6*/ 	.short	0x0034


	//----- nvinfo : EIATTR_SW_WAR
	.align		4
.L_31:
        /*00a8*/ 	.byte	0x04, 0x36
        /*00aa*/ 	.short	(.L_33 - .L_32)
.L_32:
        /*00ac*/ 	.word	0x00000008
.L_33:


//--------------------- .nv.callgraph             --------------------------
	.section	.nv.callgraph,"",@"SHT_CUDA_CALLGRAPH"
	.align	4
	.sectionentsize	8
	.align		4
        /*0000*/ 	.word	0x00000000
	.align		4
        /*0004*/ 	.word	0xffffffff
	.align		4
        /*0008*/ 	.word	0x00000000
	.align		4
        /*000c*/ 	.word	0xfffffffe
	.align		4
        /*0010*/ 	.word	0x00000000
	.align		4
        /*0014*/ 	.word	0xfffffffd
	.align		4
        /*0018*/ 	.word	0x00000000
	.align		4
        /*001c*/ 	.word	0xfffffffc


//--------------------- .nv.constant4             --------------------------
	.section	.nv.constant4,"a",@progbits
	.align	8
	.align		8
.nv.constant4:
        /*0000*/ 	.dword	_$_str
	.align		8
        /*0008*/ 	.dword	_$_str_$_2


//--------------------- .text.triton_poi_fused__native_batch_norm_legit_no_training_11 --------------------------
	.section	.text.triton_poi_fused__native_batch_norm_legit_no_training_11,"ax",@progbits
	.align	128
        .global         triton_poi_fused__native_batch_norm_legit_no_training_11
        .type           triton_poi_fused__native_batch_norm_legit_no_training_11,@function
        .size           triton_poi_fused__native_batch_norm_legit_no_training_11,(.L_x_1 - triton_poi_fused__native_batch_norm_legit_no_training_11)
        .other          triton_poi_fused__native_batch_norm_legit_no_training_11,@"STO_CUDA_ENTRY STV_DEFAULT"
triton_poi_fused__native_batch_norm_legit_no_training_11:
.text.triton_poi_fused__native_batch_norm_legit_no_training_11:
[----:B------:R-:W-:Y:S01]  /*0000*/  LDC R1, c[0x0][0x28] ;  /* 0x00000a00ff017b82 */ /* 0x000fe20000000800 */
[----:B------:R-:W1:Y:S07]  /*0010*/  S2R R0, SR_TID.X ;  /* 0x0000000000007919 */ /* 0x000e6e0000002100 */
[----:B------:R-:W2:Y:S01]  /*0020*/  LDC.64 R8, c[0x0][0x220] ;  /* 0x00008800ff087b82 */ /* 0x000ea20000000a00 */
[----:B------:R-:W-:Y:S01]  /*0030*/  ULDC.64 UR4, c[0x0][0x208] ;  /* 0x0000820000047ab9 */ /* 0x000fe20000000a00 */
[----:B------:R-:W3:Y:S06]  /*0040*/  S2R R5, SR_CTAID.X ;  /* 0x0000000000057919 */ /* 0x000eec0000002500 */
[----:B------:R-:W4:Y:S08]  /*0050*/  LDC.64 R16, c[0x0][0x218] ;  /* 0x00008600ff107b82 */ /* 0x000f300000000a00 */
[----:B------:R-:W5:Y:S08]  /*0060*/  LDC.64 R22, c[0x0][0x210] ;  /* 0x00008400ff167b82 */ /* 0x000f700000000a00 */
[----:B------:R-:W5:Y:S01]  /*0070*/  LDC.64 R20, c[0x0][0x228] ;  /* 0x00008a00ff147b82 */ /* 0x000f620000000a00 */
[----:B-1----:R-:W-:-:S07]  /*0080*/  SHF.L.U32 R0, R0, 0x2, RZ ;  /* 0x0000000200007819 */ /* 0x002fce00000006ff */
[----:B------:R-:W1:Y:S01]  /*0090*/  LDC.64 R24, c[0x0][0x230] ;  /* 0x00008c00ff187b82 */ /* 0x000e620000000a00 */
[----:B---3--:R-:W-:Y:S02]  /*00a0*/  SHF.R.S32.HI R3, RZ, 0x15, R5 ;  /* 0x00000015ff037819 */ /* 0x008fe40000011405 */
[----:B------:R-:W-:Y:S02]  /*00b0*/  LOP3.LUT R0, R0, 0x1fc, RZ, 0xc0, !PT ;  /* 0x000001fc00007812 */ /* 0x000fe400078ec0ff */
[----:B------:R-:W-:Y:S02]  /*00c0*/  SGXT R3, R3, 0x1 ;  /* 0x000000010303781a */ /* 0x000fe40000000200 */
[----:B------:R-:W-:-:S04]  /*00d0*/  LEA R0, R5, R0, 0xa ;  /* 0x0000000005007211 */ /* 0x000fc800078e50ff */
[----:B------:R-:W-:-:S04]  /*00e0*/  LEA.HI R3, R3, R0, RZ, 0x5 ;  /* 0x0000000003037211 */ /* 0x000fc800078f28ff */
[----:B------:R-:W-:-:S04]  /*00f0*/  LOP3.LUT R3, R3, 0xffffffe0, RZ, 0xc0, !PT ;  /* 0xffffffe003037812 */ /* 0x000fc800078ec0ff */
[----:B------:R-:W-:-:S05]  /*0100*/  IADD3 R3, R0, -R3, RZ ;  /* 0x8000000300037210 */ /* 0x000fca0007ffe0ff */
[----:B--2---:R-:W-:-:S05]  /*0110*/  IMAD.WIDE R8, R3, 0x4, R8 ;  /* 0x0000000403087825 */ /* 0x004fca00078e0208 */
[----:B------:R-:W2:Y:S01]  /*0120*/  LDG.E.EL.128 R4, desc[UR4][R8.64] ;  /* 0x0000000408047981 */ /* 0x000ea2000c2e1d00 */
[----:B------:R-:W-:Y:S01]  /*0130*/  HFMA2.MMA R2, -RZ, RZ, 1.625, 0 ;  /* 0x3e800000ff027435 */ /* 0x000fe200000001ff */
[----:B----4-:R-:W-:-:S04]  /*0140*/  IMAD.WIDE R16, R3, 0x4, R16 ;  /* 0x0000000403107825 */ /* 0x010fc800078e0210 */
[----:B-----5:R-:W-:Y:S02]  /*0150*/  IMAD.WIDE R22, R0, 0x4, R22 ;  /* 0x0000000400167825 */ /* 0x020fe400078e0216 */
[----:B------:R-:W3:Y:S04]  /*0160*/  LDG.E.EL.128 R16, desc[UR4][R16.64] ;  /* 0x0000000410107981 */ /* 0x000ee8000c2e1d00 */
[----:B------:R-:W3:Y:S04]  /*0170*/  LDG.E.128 R8, desc[UR4][R22.64+0x800] ;  /* 0x0008000416087981 */ /* 0x000ee8000c1e1d00 */
[----:B------:R4:W5:Y:S01]  /*0180*/  LDG.E.128 R12, desc[UR4][R22.64] ;  /* 0x00000004160c7981 */ /* 0x000962000c1e1d00 */
[----:B0-----:R-:W-:-:S04]  /*0190*/  IMAD.WIDE R20, R3, 0x4, R20 ;  /* 0x0000000403147825 */ /* 0x001fc800078e0214 */
[----:B-1----:R-:W-:-:S06]  /*01a0*/  IMAD.WIDE R24, R3, 0x4, R24 ;  /* 0x0000000403187825 */ /* 0x002fcc00078e0218 */
[----:B------:R-:W3:Y:S01]  /*01b0*/  LDG.E.EL.128 R24, desc[UR4][R24.64] ;  /* 0x0000000418187981 */ /* 0x000ee2000c2e1d00 */
[----:B--2---:R-:W-:Y:S01]  /*01c0*/  FADD R5, R5, 9.9999997473787516356e-06 ;  /* 0x3727c5ac05057421 */ /* 0x004fe20000000000 */
[----:B------:R-:W-:Y:S01]  /*01d0*/  FADD R6, R6, 9.9999997473787516356e-06 ;  /* 0x3727c5ac06067421 */ /* 0x000fe20000000000 */
[----:B------:R-:W-:-:S04]  /*01e0*/  FADD R4, R4, 9.9999997473787516356e-06 ;  /* 0x3727c5ac04047421 */ /* 0x000fc80000000000 */
[----:B------:R-:W0:Y:S08]  /*01f0*/  MUFU.SQRT R5, R5 ;  /* 0x0000000500057308 */ /* 0x000e300000002000 */
[----:B------:R-:W1:Y:S01]  /*0200*/  MUFU.SQRT R6, R6 ;  /* 0x0000000600067308 */ /* 0x000e620000002000 */
[----:B0-----:R-:W-:-:S07]  /*0210*/  FSETP.GT.AND P1, PT, R5, 8.50705917302346158658e+37, PT ;  /* 0x7e8000000500780b */ /* 0x001fce0003f24000 */
[----:B------:R-:W0:Y:S01]  /*0220*/  MUFU.SQRT R4, R4 ;  /* 0x0000000400047308 */ /* 0x000e220000002000 */
[C---:B------:R-:W-:Y:S02]  /*0230*/  FSETP.GEU.AND P4, PT, R5.reuse, 1.175494350822287508e-38, PT ;  /* 0x008000000500780b */ /* 0x040fe40003f8e000 */
[C---:B-1----:R-:W-:Y:S02]  /*0240*/  FSETP.GT.AND P2, PT, R6.reuse, 8.50705917302346158658e+37, PT ;  /* 0x7e8000000600780b */ /* 0x042fe40003f44000 */
[----:B------:R-:W-:Y:S01]  /*0250*/  FSETP.GEU.AND P5, PT, R6, 1.175494350822287508e-38, PT ;  /* 0x008000000600780b */ /* 0x000fe20003fae000 */
[----:B------:R-:W-:Y:S01]  /*0260*/  @P1 FMUL R5, R5, 0.25 ;  /* 0x3e80000005051820 */ /* 0x000fe20000400000 */
[----:B----4-:R-:W-:Y:S02]  /*0270*/  FSEL R22, R2, 1, P1 ;  /* 0x3f80000002167808 */ /* 0x010fe40000800000 */
[----:B0-----:R-:W-:-:S05]  /*0280*/  FSETP.GT.AND P0, PT, R4, 8.50705917302346158658e+37, PT ;  /* 0x7e8000000400780b */ /* 0x001fca0003f04000 */
[----:B------:R-:W-:Y:S01]  /*0290*/  @!P4 FMUL R5, R5, 16777216 ;  /* 0x4b8000000505c820 */ /* 0x000fe20000400000 */
[----:B------:R-:W-:Y:S01]  /*02a0*/  FSETP.GEU.AND P3, PT, R4, 1.175494350822287508e-38, PT ;  /* 0x008000000400780b */ /* 0x000fe20003f6e000 */
[----:B------:R-:W-:-:S04]  /*02b0*/  @P2 FMUL R6, R6, 0.25 ;  /* 0x3e80000006062820 */ /* 0x000fc80000400000 */
[----:B------:R-:W-:Y:S01]  /*02c0*/  @!P5 FMUL R6, R6, 16777216 ;  /* 0x4b8000000606d820 */ /* 0x000fe20000400000 */
[----:B------:R-:W0:Y:S01]  /*02d0*/  MUFU.RCP R5, R5 ;  /* 0x0000000500057308 */ /* 0x000e220000001000 */
[----:B------:R-:W-:Y:S01]  /*02e0*/  FSEL R23, R2, 1, P2 ;  /* 0x3f80000002177808 */ /* 0x000fe20001000000 */
[----:B------:R-:W-:Y:S01]  /*02f0*/  @!P4 FMUL R22, R22, 16777216 ;  /* 0x4b8000001616c820 */ /* 0x000fe20000400000 */
[----:B------:R-:W-:-:S05]  /*0300*/  @P0 FMUL R4, R4, 0.25 ;  /* 0x3e80000004040820 */ /* 0x000fca0000400000 */
[----:B------:R-:W1:Y:S01]  /*0310*/  MUFU.RCP R6, R6 ;  /* 0x0000000600067308 */ /* 0x000e620000001000 */
[----:B------:R-:W-:Y:S01]  /*0320*/  @!P5 FMUL R23, R23, 16777216 ;  /* 0x4b8000001717d820 */ /* 0x000fe20000400000 */
[----:B------:R-:W-:Y:S01]  /*0330*/  @!P3 FMUL R4, R4, 16777216 ;  /* 0x4b8000000404b820 */ /* 0x000fe20000400000 */
[----:B0-----:R-:W-:-:S05]  /*0340*/  FMUL R5, R5, R22 ;  /* 0x0000001605057220 */ /* 0x001fca0000400000 */
[----:B------:R-:W0:Y:S01]  /*0350*/  MUFU.RCP R4, R4 ;  /* 0x0000000400047308 */ /* 0x000e220000001000 */
[----:B-1----:R-:W-:Y:S02]  /*0360*/  FMUL R6, R6, R23 ;  /* 0x0000001706067220 */ /* 0x002fe40000400000 */
[----:B------:R-:W2:Y:S01]  /*0370*/  LDG.E.EL.128 R20, desc[UR4][R20.64] ;  /* 0x0000000414147981 */ /* 0x000ea2000c2e1d00 */
[----:B------:R-:W-:-:S05]  /*0380*/  FSEL R3, R2, 1, P0 ;  /* 0x3f80000002037808 */ /* 0x000fca0000000000 */
[----:B------:R-:W-:-:S04]  /*0390*/  @!P3 FMUL R3, R3, 16777216 ;  /* 0x4b8000000303b820 */ /* 0x000fc80000400000 */
[----:B0-----:R-:W-:Y:S01]  /*03a0*/  FMUL R4, R4, R3 ;  /* 0x0000000304047220 */ /* 0x001fe20000400000 */
[----:B------:R-:W-:-:S04]  /*03b0*/  FADD R3, R7, 9.9999997473787516356e-06 ;  /* 0x3727c5ac07037421 */ /* 0x000fc80000000000 */
[----:B------:R-:W0:Y:S02]  /*03c0*/  MUFU.SQRT R29, R3 ;  /* 0x00000003001d7308 */ /* 0x000e240000002000 */
[C---:B0-----:R-:W-:Y:S02]  /*03d0*/  FSETP.GT.AND P0, PT, R29.reuse, 8.50705917302346158658e+37, PT ;  /* 0x7e8000001d00780b */ /* 0x041fe40003f04000 */
[----:B------:R-:W-:-:S11]  /*03e0*/  FSETP.GEU.AND P1, PT, R29, 1.175494350822287508e-38, PT ;  /* 0x008000001d00780b */ /* 0x000fd60003f2e000 */
[----:B------:R-:W-:-:S04]  /*03f0*/  @P0 FMUL R29, R29, 0.25 ;  /* 0x3e8000001d1d0820 */ /* 0x000fc80000400000 */
[----:B------:R-:W-:-:S04]  /*0400*/  @!P1 FMUL R29, R29, 16777216 ;  /* 0x4b8000001d1d9820 */ /* 0x000fc80000400000 */
[----:B------:R-:W0:Y:S01]  /*0410*/  MUFU.RCP R7, R29 ;  /* 0x0000001d00077308 */ /* 0x000e220000001000 */
[----:B------:R-:W-:-:S05]  /*0420*/  FSEL R2, R2, 1, P0 ;  /* 0x3f80000002027808 */ /* 0x000fca0000000000 */
[----:B------:R-:W-:-:S04]  /*0430*/  @!P1 FMUL R2, R2, 16777216 ;  /* 0x4b80000002029820 */ /* 0x000fc80000400000 */
[----:B0-----:R-:W-:Y:S02]  /*0440*/  FMUL R7, R7, R2 ;  /* 0x0000000207077220 */ /* 0x001fe40000400000 */
[----:B------:R-:W0:Y:S01]  /*0450*/  LDC.64 R2, c[0x0][0x238] ;  /* 0x00008e00ff027b82 */ /* 0x000e220000000a00 */
[--C-:B---3--:R-:W-:Y:S01]  /*0460*/  FADD R28, R11, -R19.reuse ;  /* 0x800000130b1c7221 */ /* 0x108fe20000000000 */
[----:B------:R-:W-:Y:S01]  /*0470*/  FADD R11, R10, -R18 ;  /* 0x800000120a0b7221 */ /* 0x000fe20000000000 */
[--C-:B------:R-:W-:Y:S01]  /*0480*/  FADD R10, R8, -R16.reuse ;  /* 0x80000010080a7221 */ /* 0x100fe20000000000 */
[----:B-----5:R-:W-:Y:S01]  /*0490*/  FADD R15, R15, -R19 ;  /* 0x800000130f0f7221 */ /* 0x020fe20000000000 */
[----:B------:R-:W-:Y:S01]  /*04a0*/  FADD R16, R12, -R16 ;  /* 0x800000100c107221 */ /* 0x000fe20000000000 */
[----:B------:R-:W-:Y:S01]  /*04b0*/  FADD R19, R14, -R18 ;  /* 0x800000120e137221 */ /* 0x000fe20000000000 */
[--C-:B------:R-:W-:Y:S01]  /*04c0*/  FADD R12, R13, -R17.reuse ;  /* 0x800000110d0c7221 */ /* 0x100fe20000000000 */
[----:B------:R-:W-:Y:S01]  /*04d0*/  FADD R8, R9, -R17 ;  /* 0x8000001109087221 */ /* 0x000fe20000000000 */
[-C--:B------:R-:W-:Y:S01]  /*04e0*/  FMUL R9, R10, R4.reuse ;  /* 0x000000040a097220 */ /* 0x080fe20000400000 */
[----:B------:R-:W-:Y:S01]  /*04f0*/  FMUL R13, R16, R4 ;  /* 0x00000004100d7220 */ /* 0x000fe20000400000 */
[----:B------:R-:W-:Y:S01]  /*0500*/  FMUL R12, R12, R5 ;  /* 0x000000050c0c7220 */ /* 0x000fe20000400000 */
[-C--:B------:R-:W-:Y:S01]  /*0510*/  FMUL R19, R19, R6.reuse ;  /* 0x0000000613137220 */ /* 0x080fe20000400000 */
[----:B------:R-:W-:Y:S01]  /*0520*/  FMUL R10, R15, R7 ;  /* 0x000000070f0a7220 */ /* 0x000fe20000400000 */
[----:B------:R-:W-:Y:S01]  /*0530*/  FMUL R8, R8, R5 ;  /* 0x0000000508087220 */ /* 0x000fe20000400000 */
[----:B------:R-:W-:Y:S01]  /*0540*/  FMUL R11, R11, R6 ;  /* 0x000000060b0b7220 */ /* 0x000fe20000400000 */
[----:B------:R-:W-:Y:S01]  /*0550*/  FMUL R28, R28, R7 ;  /* 0x000000071c1c7220 */ /* 0x000fe20000400000 */
[----:B0-----:R-:W-:-:S04]  /*0560*/  IMAD.WIDE R2, R0, 0x4, R2 ;  /* 0x0000000400027825 */ /* 0x001fc800078e0202 */
[----:B--2---:R-:W-:Y:S01]  /*0570*/  FFMA R4, R20, R13, R24 ;  /* 0x0000000d14047223 */ /* 0x004fe20000000018 */
[----:B------:R-:W-:Y:S01]  /*0580*/  FFMA R5, R21, R12, R25 ;  /* 0x0000000c15057223 */ /* 0x000fe20000000019 */
[----:B------:R-:W-:Y:S01]  /*0590*/  FFMA R6, R22, R19, R26 ;  /* 0x0000001316067223 */ /* 0x000fe2000000001a */
[----:B------:R-:W-:Y:S01]  /*05a0*/  FFMA R7, R23, R10, R27 ;  /* 0x0000000a17077223 */ /* 0x000fe2000000001b */
[----:B------:R-:W-:Y:S01]  /*05b0*/  FFMA R20, R20, R9, R24 ;  /* 0x0000000914147223 */ /* 0x000fe20000000018 */
[----:B------:R-:W-:Y:S01]  /*05c0*/  FFMA R21, R21, R8, R25 ;  /* 0x0000000815157223 */ /* 0x000fe20000000019 */
[----:B------:R-:W-:Y:S01]  /*05d0*/  FFMA R22, R22, R11, R26 ;  /* 0x0000000b16167223 */ /* 0x000fe2000000001a */
[----:B------:R-:W-:Y:S01]  /*05e0*/  FFMA R23, R23, R28, R27 ;  /* 0x0000001c17177223 */ /* 0x000fe2000000001b */
[----:B------:R-:W-:Y:S04]  /*05f0*/  STG.E.128 desc[UR4][R2.64], R4 ;  /* 0x0000000402007986 */ /* 0x000fe8000c101d04 */
[----:B------:R-:W-:Y:S01]  /*0600*/  STG.E.128 desc[UR4][R2.64+0x800], R20 ;  /* 0x0008001402007986 */ /* 0x000fe2000c101d04 */
[----:B------:R-:W-:Y:S05]  /*0610*/  EXIT ;  /* 0x000000000000794d */ /* 0x000fea0003800000 */
.L_x_0:
[----:B------:R-:W-:-:S00]  /*0620*/  BRA `(.L_x_0) ;  /* 0xfffffffc00fc7947 */ /* 0x000fc0000383ffff */
[----:B------:R-:W-:-:S00]  /*0630*/  NOP ;  /* 0x0000000000007918 */ /* 0x000fc00000000000 */
        /* <DEDUP_REMOVED lines=12> */
.L_x_1:


//--------------------- .nv.global.init           --------------------------
	.section	.nv.global.init,"aw",@progbits
.nv.global.init:
	.type		_$_str,@object
	.size		_$_str,(_$_str_$_2 - _$_str)
_$_str:
        /*0000*/ 	.byte	0x5f, 0x5f, 0x43, 0x55, 0x44, 0x41, 0x5f, 0x46, 0x54, 0x5a, 0x00
	.type		_$_str_$_2,@object
	.size		_$_str_$_2,(.L_1 - _$_str_$_2)
_$_str_$_2:
        /*000b*/ 	.byte	0x5f, 0x5f, 0x43, 0x55, 0x44, 0x41, 0x5f, 0x50, 0x52, 0x45, 0x43, 0x5f, 0x53, 0x51, 0x52, 0x54
        /*001b*/ 	.byte	0x00
.L_1:


//--------------------- .nv.constant0.triton_poi_fused__native_batch_norm_legit_no_training_11 --------------------------
	.section	.nv.constant0.triton_poi_fused__native_batch_norm_legit_no_training_11,"a",@progbits
	.sectionflags	@""
	.align	4
.nv.constant0.triton_poi_fused__native_batch_norm_legit_no_training_11:
	.zero		580
